	.headerflags	@"EF_CUDA_TEXMODE_UNIFIED EF_CUDA_64BIT_ADDRESS EF_CUDA_ACCELERATORS EF_CUDA_SM90 EF_CUDA_VIRTUAL_SM(EF_CUDA_SM90)"
	.elftype	@"ET_EXEC"


//--------------------- .nv.info                  --------------------------
	.section	.nv.info,"",@"SHT_CUDA_INFO"
	.align	4


	//----- nvinfo : EIATTR_REGCOUNT
	.align		4
        /*0000*/ 	.byte	0x04, 0x2f
        /*0002*/ 	.short	(.L_1 - .L_0)
	.align		4
.L_0:
        /*0004*/ 	.word	index@(triton_poi_fused_mul_sigmoid_46)
        /*0008*/ 	.word	0x0000000f


	//----- nvinfo : EIATTR_MIN_STACK_SIZE
	.align		4
.L_1:
        /*000c*/ 	.byte	0x04, 0x12
        /*000e*/ 	.short	(.L_3 - .L_2)
	.align		4
.L_2:
        /*0010*/ 	.word	index@(triton_poi_fused_mul_sigmoid_46)
        /*0014*/ 	.word	0x00000000


	//----- nvinfo : EIATTR_FRAME_SIZE
	.align		4
.L_3:
        /*0018*/ 	.byte	0x04, 0x11
        /*001a*/ 	.short	(.L_5 - .L_4)
	.align		4
.L_4:
        /*001c*/ 	.word	index@(triton_poi_fused_mul_sigmoid_46)
        /*0020*/ 	.word	0x00000000


	//----- nvinfo : EIATTR_MIN_STACK_SIZE
	.align		4
.L_5:
        /*0024*/ 	.byte	0x04, 0x12
        /*0026*/ 	.short	(.L_7 - .L_6)
	.align		4
.L_6:
        /*0028*/ 	.word	index@(triton_poi_fused_mul_sigmoid_46)
        /*002c*/ 	.word	0x00000000
.L_7:


//--------------------- .nv.info.triton_poi_fused_mul_sigmoid_46 --------------------------
	.section	.nv.info.triton_poi_fused_mul_sigmoid_46,"",@"SHT_CUDA_INFO"
	.sectionflags	@""
	.align	4


	//----- nvinfo : EIATTR_CUDA_API_VERSION
	.align		4
        /*0000*/ 	.byte	0x04, 0x37
        /*0002*/ 	.short	(.L_9 - .L_8)
.L_8:
        /*0004*/ 	.word	0x0000007c


	//----- nvinfo : EIATTR_KPARAM_INFO
	.align		4
.L_9:
        /*0008*/ 	.byte	0x04, 0x17
        /*000a*/ 	.short	(.L_11 - .L_10)
.L_10:
        /*000c*/ 	.word	0x00000000
        /*0010*/ 	.short	0x0002
        /*0012*/ 	.short	0x0010
        /*0014*/ 	.byte	0x00, 0xf0, 0x11, 0x00


	//----- nvinfo : EIATTR_KPARAM_INFO
	.align		4
.L_11:
        /*0018*/ 	.byte	0x04, 0x17
        /*001a*/ 	.short	(.L_13 - .L_12)
.L_12:
        /*001c*/ 	.word	0x00000000
        /*0020*/ 	.short	0x0001
        /*0022*/ 	.short	0x0008
        /*0024*/ 	.byte	0x00, 0xf4, 0x21, 0x00


	//----- nvinfo : EIATTR_KPARAM_INFO
	.align		4
.L_13:
        /*0028*/ 	.byte	0x04, 0x17
        /*002a*/ 	.short	(.L_15 - .L_14)
.L_14:
        /*002c*/ 	.word	0x00000000
        /*0030*/ 	.short	0x0000
        /*0032*/ 	.short	0x0000
        /*0034*/ 	.byte	0x00, 0xf4, 0x21, 0x00


	//----- nvinfo : EIATTR_SPARSE_MMA_MASK
	.align		4
.L_15:
        /*0038*/ 	.byte	0x03, 0x50
        /*003a*/ 	.short	0x0000


	//----- nvinfo : EIATTR_MAXREG_COUNT
	.align		4
        /*003c*/ 	.byte	0x03, 0x1b
        /*003e*/ 	.short	0x00ff


	//----- nvinfo : EIATTR_EXIT_INSTR_OFFSETS
	.align		4
        /*0040*/ 	.byte	0x04, 0x1c
        /*0042*/ 	.short	(.L_17 - .L_16)


	//   ....[0]....
.L_16:
        /*0044*/ 	.word	0x00000490


	//----- nvinfo : EIATTR_REQNTID
	.align		4
.L_17:
        /*0048*/ 	.byte	0x04, 0x10
        /*004a*/ 	.short	(.L_19 - .L_18)
.L_18:
        /*004c*/ 	.word	0x00000080
        /*0050*/ 	.word	0x00000001
        /*0054*/ 	.word	0x00000001


	//----- nvinfo : EIATTR_CBANK_PARAM_SIZE
	.align		4
.L_19:
        /*0058*/ 	.byte	0x03, 0x19
        /*005a*/ 	.short	0x0014


	//----- nvinfo : EIATTR_PARAM_CBANK
	.align		4
        /*005c*/ 	.byte	0x04, 0x0a
        /*005e*/ 	.short	(.L_21 - .L_20)
	.align		4
.L_20:
        /*0060*/ 	.word	index@(.nv.constant0.triton_poi_fused_mul_sigmoid_46)
        /*0064*/ 	.short	0x0210
        /*0066*/ 	.short	0x0014


	//----- nvinfo : EIATTR_SW_WAR
	.align		4
.L_21:
        /*0068*/ 	.byte	0x04, 0x36
        /*006a*/ 	.short	(.L_23 - .L_22)
.L_22:
        /*006c*/ 	.word	0x00000008
.L_23:


//--------------------- .nv.callgraph             --------------------------
	.section	.nv.callgraph,"",@"SHT_CUDA_CALLGRAPH"
	.align	4
	.sectionentsize	8
	.align		4
        /*0000*/ 	.word	0x00000000
	.align		4
        /*0004*/ 	.word	0xffffffff
	.align		4
        /*0008*/ 	.word	0x00000000
	.align		4
        /*000c*/ 	.word	0xfffffffe
	.align		4
        /*0010*/ 	.word	0x00000000
	.align		4
        /*0014*/ 	.word	0xfffffffd
	.align		4
        /*0018*/ 	.word	0x00000000
	.align		4
        /*001c*/ 	.word	0xfffffffc


//--------------------- .text.triton_poi_fused_mul_sigmoid_46 --------------------------
	.section	.text.triton_poi_fused_mul_sigmoid_46,"ax",@progbits
	.align	128
        .global         triton_poi_fused_mul_sigmoid_46
        .type           triton_poi_fused_mul_sigmoid_46,@function
        .size           triton_poi_fused_mul_sigmoid_46,(.L_x_1 - triton_poi_fused_mul_sigmoid_46)
        .other          triton_poi_fused_mul_sigmoid_46,@"STO_CUDA_ENTRY STV_DEFAULT"
triton_poi_fused_mul_sigmoid_46:
.text.triton_poi_fused_mul_sigmoid_46:
[----:B------:R-:W-:Y:S01]  /*0000*/  LDC R1, c[0x0][0x28] ;  /* 0x00000a00ff017b82 */ /* 0x000fe20000000800 */
[----:B------:R-:W1:Y:S07]  /*0010*/  S2R R0, SR_TID.X ;  /* 0x0000000000007919 */ /* 0x000e6e0000002100 */
[----:B------:R-:W2:Y:S01]  /*0020*/  LDC.64 R2, c[0x0][0x210] ;  /* 0x00008400ff027b82 */ /* 0x000ea20000000a00 */
[----:B------:R-:W-:Y:S01]  /*0030*/  ULDC.64 UR4, c[0x0][0x208] ;  /* 0x0000820000047ab9 */ /* 0x000fe20000000a00 */
[----:B------:R-:W3:Y:S06]  /*0040*/  S2R R9, SR_CTAID.X ;  /* 0x0000000000097919 */ /* 0x000eec0000002500 */
[----:B------:R-:W4:Y:S01]  /*0050*/  LDC.64 R6, c[0x0][0x218] ;  /* 0x00008600ff067b82 */ /* 0x000f220000000a00 */
[----:B-1----:R-:W-:-:S04]  /*0060*/  SHF.L.U32 R0, R0, 0x1, RZ ;  /* 0x0000000100007819 */ /* 0x002fc800000006ff */
[----:B------:R-:W-:-:S04]  /*0070*/  LOP3.LUT R0, R0, 0xfe, RZ, 0xc0, !PT ;  /* 0x000000fe00007812 */ /* 0x000fc800078ec0ff */
[----:B---3--:R-:W-:-:S05]  /*0080*/  LEA R9, R9, R0, 0x8 ;  /* 0x0000000009097211 */ /* 0x008fca00078e40ff */
[----:B------:R-:W-:-:S04]  /*0090*/  IMAD.HI R0, R9, 0x2aaaaaab, RZ ;  /* 0x2aaaaaab09007827 */ /* 0x000fc800078e02ff */
[----:B--2---:R-:W-:Y:S01]  /*00a0*/  IMAD.WIDE R2, R9, 0x4, R2 ;  /* 0x0000000409027825 */ /* 0x004fe200078e0202 */
[----:B------:R-:W-:-:S04]  /*00b0*/  SHF.R.U32.HI R11, RZ, 0x1f, R0 ;  /* 0x0000001fff0b7819 */ /* 0x000fc80000011600 */
[CC--:B------:R-:W-:Y:S01]  /*00c0*/  LEA.HI R8, R0.reuse, R11.reuse, RZ, 0x18 ;  /* 0x0000000b00087211 */ /* 0x0c0fe200078fc0ff */
[----:B------:R-:W2:Y:S01]  /*00d0*/  LDG.E.64 R4, desc[UR4][R2.64] ;  /* 0x0000000402047981 */ /* 0x000ea2000c1e1b00 */
[----:B------:R-:W-:-:S03]  /*00e0*/  LEA.HI.SX32 R11, R0, R11, 0x16 ;  /* 0x0000000b000b7211 */ /* 0x000fc600078fb2ff */
[----:B------:R-:W-:-:S04]  /*00f0*/  IMAD R8, R8, -0x600, R9 ;  /* 0xfffffa0008087824 */ /* 0x000fc800078e0209 */
[----:B------:R-:W-:-:S04]  /*0100*/  IMAD R11, R11, 0x600, R8 ;  /* 0x000006000b0b7824 */ /* 0x000fc800078e0208 */
[----:B----4-:R-:W-:-:S06]  /*0110*/  IMAD.WIDE R6, R11, 0x4, R6 ;  /* 0x000000040b067825 */ /* 0x010fcc00078e0206 */
[----:B------:R-:W3:Y:S01]  /*0120*/  LDG.E.EL.64 R6, desc[UR4][R6.64] ;  /* 0x0000000406067981 */ /* 0x000ee2000c2e1b00 */
[----:B--2---:R-:W-:-:S04]  /*0130*/  FADD R0, RZ, -R4 ;  /* 0x80000004ff007221 */ /* 0x004fc80000000000 */
[----:B------:R-:W-:Y:S01]  /*0140*/  FMUL R8, R0, 1.4426950216293334961 ;  /* 0x3fb8aa3b00087820 */ /* 0x000fe20000400000 */
[----:B------:R-:W-:-:S04]  /*0150*/  FADD R0, RZ, -R5 ;  /* 0x80000005ff007221 */ /* 0x000fc80000000000 */
[----:B------:R-:W-:Y:S01]  /*0160*/  FMUL R9, R0, 1.4426950216293334961 ;  /* 0x3fb8aa3b00097820 */ /* 0x000fe20000400000 */
[----:B------:R-:W-:-:S04]  /*0170*/  FSETP.GEU.AND P0, PT, R8, -126, PT ;  /* 0xc2fc00000800780b */ /* 0x000fc80003f0e000 */
[----:B------:R-:W-:Y:S01]  /*0180*/  FSETP.GEU.AND P3, PT, R9, -126, PT ;  /* 0xc2fc00000900780b */ /* 0x000fe20003f6e000 */
[----:B---3--:R-:W-:Y:S01]  /*0190*/  FADD R0, RZ, -R6 ;  /* 0x80000006ff007221 */ /* 0x008fe20000000000 */
[----:B------:R-:W-:-:S03]  /*01a0*/  FADD R10, RZ, -R7 ;  /* 0x80000007ff0a7221 */ /* 0x000fc60000000000 */
[----:B------:R-:W-:Y:S01]  /*01b0*/  FMUL R11, R0, 1.4426950216293334961 ;  /* 0x3fb8aa3b000b7820 */ /* 0x000fe20000400000 */
[----:B------:R-:W-:-:S03]  /*01c0*/  FMUL R10, R10, 1.4426950216293334961 ;  /* 0x3fb8aa3b0a0a7820 */ /* 0x000fc60000400000 */
[----:B------:R-:W-:Y:S01]  /*01d0*/  @!P0 FMUL R8, R8, 0.5 ;  /* 0x3f00000008088820 */ /* 0x000fe20000400000 */
[----:B------:R-:W-:-:S03]  /*01e0*/  FSETP.GEU.AND P1, PT, R11, -126, PT ;  /* 0xc2fc00000b00780b */ /* 0x000fc60003f2e000 */
[----:B------:R-:W-:Y:S01]  /*01f0*/  @!P3 FMUL R9, R9, 0.5 ;  /* 0x3f0000000909b820 */ /* 0x000fe20000400000 */
[----:B------:R-:W-:Y:S01]  /*0200*/  FSETP.GEU.AND P2, PT, R10, -126, PT ;  /* 0xc2fc00000a00780b */ /* 0x000fe20003f4e000 */
[----:B------:R-:W1:Y:S08]  /*0210*/  MUFU.EX2 R0, R8 ;  /* 0x0000000800007308 */ /* 0x000e700000000800 */
[----:B------:R-:W2:Y:S01]  /*0220*/  MUFU.EX2 R6, R9 ;  /* 0x0000000900067308 */ /* 0x000ea20000000800 */
[----:B------:R-:W-:-:S03]  /*0230*/  @!P1 FMUL R11, R11, 0.5 ;  /* 0x3f0000000b0b9820 */ /* 0x000fc60000400000 */
[----:B------:R-:W-:Y:S01]  /*0240*/  @!P2 FMUL R10, R10, 0.5 ;  /* 0x3f0000000a0aa820 */ /* 0x000fe20000400000 */
[----:B-1----:R-:W-:-:S03]  /*0250*/  @!P0 FMUL R0, R0, R0 ;  /* 0x0000000000008220 */ /* 0x002fc60000400000 */
[----:B------:R1:W3:Y:S01]  /*0260*/  MUFU.EX2 R7, R11 ;  /* 0x0000000b00077308 */ /* 0x0002e20000000800 */
[----:B------:R-:W-:Y:S01]  /*0270*/  FADD R0, R0, 1 ;  /* 0x3f80000000007421 */ /* 0x000fe20000000000 */
[----:B--2---:R-:W-:-:S06]  /*0280*/  @!P3 FMUL R6, R6, R6 ;  /* 0x000000060606b220 */ /* 0x004fcc0000400000 */
[----:B------:R-:W2:Y:S01]  /*0290*/  MUFU.EX2 R12, R10 ;  /* 0x0000000a000c7308 */ /* 0x000ea20000000800 */
[----:B------:R-:W-:Y:S01]  /*02a0*/  FSETP.GT.AND P0, PT, R0, 8.50705917302346158658e+37, PT ;  /* 0x7e8000000000780b */ /* 0x000fe20003f04000 */
[----:B-1----:R-:W-:Y:S01]  /*02b0*/  HFMA2.MMA R11, -RZ, RZ, 1.625, 0 ;  /* 0x3e800000ff0b7435 */ /* 0x002fe200000001ff */
[----:B------:R-:W-:Y:S01]  /*02c0*/  FADD R6, R6, 1 ;  /* 0x3f80000006067421 */ /* 0x000fe20000000000 */
[----:B---3--:R-:W-:-:S04]  /*02d0*/  @!P1 FMUL R7, R7, R7 ;  /* 0x0000000707079220 */ /* 0x008fc80000400000 */
[----:B------:R-:W-:Y:S01]  /*02e0*/  FSETP.GT.AND P1, PT, R6, 8.50705917302346158658e+37, PT ;  /* 0x7e8000000600780b */ /* 0x000fe20003f24000 */
[----:B------:R-:W-:-:S03]  /*02f0*/  FADD R8, R7, 1 ;  /* 0x3f80000007087421 */ /* 0x000fc60000000000 */
[C---:B------:R-:W-:Y:S02]  /*0300*/  FSEL R7, R11.reuse, 1, P0 ;  /* 0x3f8000000b077808 */ /* 0x040fe40000000000 */
[----:B------:R-:W-:Y:S01]  /*0310*/  @P0 FMUL R0, R0, 0.25 ;  /* 0x3e80000000000820 */ /* 0x000fe20000400000 */
[----:B--2---:R-:W-:Y:S01]  /*0320*/  @!P2 FMUL R12, R12, R12 ;  /* 0x0000000c0c0ca220 */ /* 0x004fe20000400000 */
[----:B------:R-:W-:Y:S02]  /*0330*/  FSETP.GT.AND P2, PT, R8, 8.50705917302346158658e+37, PT ;  /* 0x7e8000000800780b */ /* 0x000fe40003f44000 */
[----:B------:R-:W-:Y:S01]  /*0340*/  FSEL R9, R11, 1, P1 ;  /* 0x3f8000000b097808 */ /* 0x000fe20000800000 */
[----:B------:R-:W-:Y:S01]  /*0350*/  FADD R12, R12, 1 ;  /* 0x3f8000000c0c7421 */ /* 0x000fe20000000000 */
[----:B------:R-:W1:Y:S01]  /*0360*/  MUFU.RCP R0, R0 ;  /* 0x0000000000007308 */ /* 0x000e620000001000 */
[----:B------:R-:W-:-:S03]  /*0370*/  @P1 FMUL R6, R6, 0.25 ;  /* 0x3e80000006061820 */ /* 0x000fc60000400000 */
[----:B------:R-:W-:-:S04]  /*0380*/  FSETP.GT.AND P3, PT, R12, 8.50705917302346158658e+37, PT ;  /* 0x7e8000000c00780b */ /* 0x000fc80003f64000 */
[----:B------:R-:W2:Y:S01]  /*0390*/  MUFU.RCP R6, R6 ;  /* 0x0000000600067308 */ /* 0x000ea20000001000 */
[----:B------:R-:W-:Y:S01]  /*03a0*/  @P2 FMUL R8, R8, 0.25 ;  /* 0x3e80000008082820 */ /* 0x000fe20000400000 */
[----:B-1----:R-:W-:-:S06]  /*03b0*/  FMUL R7, R0, R7 ;  /* 0x0000000700077220 */ /* 0x002fcc0000400000 */
[----:B------:R-:W1:Y:S01]  /*03c0*/  MUFU.RCP R8, R8 ;  /* 0x0000000800087308 */ /* 0x000e620000001000 */
[----:B------:R-:W-:Y:S01]  /*03d0*/  @P3 FMUL R12, R12, 0.25 ;  /* 0x3e8000000c0c3820 */ /* 0x000fe20000400000 */
[----:B------:R-:W-:Y:S01]  /*03e0*/  FMUL R7, R4, R7 ;  /* 0x0000000704077220 */ /* 0x000fe20000400000 */
[----:B--2---:R-:W-:-:S05]  /*03f0*/  FMUL R0, R6, R9 ;  /* 0x0000000906007220 */ /* 0x004fca0000400000 */
[----:B------:R-:W2:Y:S01]  /*0400*/  MUFU.RCP R12, R12 ;  /* 0x0000000c000c7308 */ /* 0x000ea20000001000 */
[C---:B------:R-:W-:Y:S02]  /*0410*/  FSEL R9, R11.reuse, 1, P2 ;  /* 0x3f8000000b097808 */ /* 0x040fe40001000000 */
[----:B------:R-:W-:Y:S01]  /*0420*/  FSEL R11, R11, 1, P3 ;  /* 0x3f8000000b0b7808 */ /* 0x000fe20001800000 */
[----:B------:R-:W-:Y:S02]  /*0430*/  FMUL R0, R5, R0 ;  /* 0x0000000005007220 */ /* 0x000fe40000400000 */
[----:B-1----:R-:W-:-:S04]  /*0440*/  FMUL R8, R8, R9 ;  /* 0x0000000908087220 */ /* 0x002fc80000400000 */
[----:B------:R-:W-:Y:S01]  /*0450*/  FMUL R8, R7, R8 ;  /* 0x0000000807087220 */ /* 0x000fe20000400000 */
[----:B--2---:R-:W-:-:S04]  /*0460*/  FMUL R11, R12, R11 ;  /* 0x0000000b0c0b7220 */ /* 0x004fc80000400000 */
[----:B------:R-:W-:-:S05]  /*0470*/  FMUL R9, R0, R11 ;  /* 0x0000000b00097220 */ /* 0x000fca0000400000 */
[----:B------:R-:W-:Y:S01]  /*0480*/  STG.E.64 desc[UR4][R2.64], R8 ;  /* 0x0000000802007986 */ /* 0x000fe2000c101b04 */
[----:B------:R-:W-:Y:S05]  /*0490*/  EXIT ;  /* 0x000000000000794d */ /* 0x000fea0003800000 */
.L_x_0:
[----:B------:R-:W-:-:S00]  /*04a0*/  BRA `(.L_x_0) ;  /* 0xfffffffc00fc7947 */ /* 0x000fc0000383ffff */
[----:B------:R-:W-:-:S00]  /*04b0*/  NOP ;  /* 0x0000000000007918 */ /* 0x000fc00000000000 */
        /* <DEDUP_REMOVED lines=12> */
.L_x_1:


//--------------------- .nv.constant0.triton_poi_fused_mul_sigmoid_46 --------------------------
	.section	.nv.constant0.triton_poi_fused_mul_sigmoid_46,"a",@progbits
	.sectionflags	@""
	.align	4
.nv.constant0.triton_poi_fused_mul_sigmoid_46:
	.zero		548
